	.headerflags	@"EF_CUDA_TEXMODE_UNIFIED EF_CUDA_64BIT_ADDRESS EF_CUDA_ACCELERATORS EF_CUDA_SM90 EF_CUDA_VIRTUAL_SM(EF_CUDA_SM90)"
	.elftype	@"ET_EXEC"


//--------------------- .nv.info                  --------------------------
	.section	.nv.info,"",@"SHT_CUDA_INFO"
	.align	4


	//----- nvinfo : EIATTR_REGCOUNT
	.align		4
        /*0000*/ 	.byte	0x04, 0x2f
        /*0002*/ 	.short	(.L_1 - .L_0)
	.align		4
.L_0:
        /*0004*/ 	.word	index@(triton_mm)
        /*0008*/ 	.word	0x00000040


	//----- nvinfo : EIATTR_MIN_STACK_SIZE
	.align		4
.L_1:
        /*000c*/ 	.byte	0x04, 0x12
        /*000e*/ 	.short	(.L_3 - .L_2)
	.align		4
.L_2:
        /*0010*/ 	.word	index@(triton_mm)
        /*0014*/ 	.word	0x00000000


	//----- nvinfo : EIATTR_FRAME_SIZE
	.align		4
.L_3:
        /*0018*/ 	.byte	0x04, 0x11
        /*001a*/ 	.short	(.L_5 - .L_4)
	.align		4
.L_4:
        /*001c*/ 	.word	index@(triton_mm)
        /*0020*/ 	.word	0x00000000


	//----- nvinfo : EIATTR_MIN_STACK_SIZE
	.align		4
.L_5:
        /*0024*/ 	.byte	0x04, 0x12
        /*0026*/ 	.short	(.L_7 - .L_6)
	.align		4
.L_6:
        /*0028*/ 	.word	index@(triton_mm)
        /*002c*/ 	.word	0x00000000
.L_7:


//--------------------- .nv.info.triton_mm        --------------------------
	.section	.nv.info.triton_mm,"",@"SHT_CUDA_INFO"
	.sectionflags	@""
	.align	4


	//----- nvinfo : EIATTR_CUDA_API_VERSION
	.align		4
        /*0000*/ 	.byte	0x04, 0x37
        /*0002*/ 	.short	(.L_9 - .L_8)
.L_8:
        /*0004*/ 	.word	0x0000007c


	//----- nvinfo : EIATTR_KPARAM_INFO
	.align		4
.L_9:
        /*0008*/ 	.byte	0x04, 0x17
        /*000a*/ 	.short	(.L_11 - .L_10)
.L_10:
        /*000c*/ 	.word	0x00000000
        /*0010*/ 	.short	0x0002
        /*0012*/ 	.short	0x0010
        /*0014*/ 	.byte	0x00, 0xf0, 0x21, 0x00


	//----- nvinfo : EIATTR_KPARAM_INFO
	.align		4
.L_11:
        /*0018*/ 	.byte	0x04, 0x17
        /*001a*/ 	.short	(.L_13 - .L_12)
.L_12:
        /*001c*/ 	.word	0x00000000
        /*0020*/ 	.short	0x0001
        /*0022*/ 	.short	0x0008
        /*0024*/ 	.byte	0x00, 0xf0, 0x21, 0x00


	//----- nvinfo : EIATTR_KPARAM_INFO
	.align		4
.L_13:
        /*0028*/ 	.byte	0x04, 0x17
        /*002a*/ 	.short	(.L_15 - .L_14)
.L_14:
        /*002c*/ 	.word	0x00000000
        /*0030*/ 	.short	0x0000
        /*0032*/ 	.short	0x0000
        /*0034*/ 	.byte	0x00, 0xf0, 0x21, 0x00


	//----- nvinfo : EIATTR_SPARSE_MMA_MASK
	.align		4
.L_15:
        /*0038*/ 	.byte	0x03, 0x50
        /*003a*/ 	.short	0x0000


	//----- nvinfo : EIATTR_MAXREG_COUNT
	.align		4
        /*003c*/ 	.byte	0x03, 0x1b
        /*003e*/ 	.short	0x00ff


	//----- nvinfo : EIATTR_EXIT_INSTR_OFFSETS
	.align		4
        /*0040*/ 	.byte	0x04, 0x1c
        /*0042*/ 	.short	(.L_17 - .L_16)


	//   ....[0]....
.L_16:
        /*0044*/ 	.word	0x00001560


	//   ....[1]....
        /*0048*/ 	.word	0x00001590


	//----- nvinfo : EIATTR_MAX_THREADS
	.align		4
.L_17:
        /*004c*/ 	.byte	0x04, 0x05
        /*004e*/ 	.short	(.L_19 - .L_18)
.L_18:
        /*0050*/ 	.word	0x00000100
        /*0054*/ 	.word	0x00000001
        /*0058*/ 	.word	0x00000001


	//----- nvinfo : EIATTR_CBANK_PARAM_SIZE
	.align		4
.L_19:
        /*005c*/ 	.byte	0x03, 0x19
        /*005e*/ 	.short	0x0018


	//----- nvinfo : EIATTR_PARAM_CBANK
	.align		4
        /*0060*/ 	.byte	0x04, 0x0a
        /*0062*/ 	.short	(.L_21 - .L_20)
	.align		4
.L_20:
        /*0064*/ 	.word	index@(.nv.constant0.triton_mm)
        /*0068*/ 	.short	0x0210
        /*006a*/ 	.short	0x0018


	//----- nvinfo : EIATTR_SW_WAR
	.align		4
.L_21:
        /*006c*/ 	.byte	0x04, 0x36
        /*006e*/ 	.short	(.L_23 - .L_22)
.L_22:
        /*0070*/ 	.word	0x00000008
.L_23:


//--------------------- .nv.callgraph             --------------------------
	.section	.nv.callgraph,"",@"SHT_CUDA_CALLGRAPH"
	.align	4
	.sectionentsize	8
	.align		4
        /*0000*/ 	.word	0x00000000
	.align		4
        /*0004*/ 	.word	0xffffffff
	.align		4
        /*0008*/ 	.word	0x00000000
	.align		4
        /*000c*/ 	.word	0xfffffffe
	.align		4
        /*0010*/ 	.word	0x00000000
	.align		4
        /*0014*/ 	.word	0xfffffffd
	.align		4
        /*0018*/ 	.word	0x00000000
	.align		4
        /*001c*/ 	.word	0xfffffffc


//--------------------- .text.triton_mm           --------------------------
	.section	.text.triton_mm,"ax",@progbits
	.sectionflags	@"SHF_BARRIERS=1"
	.align	128
        .global         triton_mm
        .type           triton_mm,@function
        .size           triton_mm,(.L_x_2 - triton_mm)
        .other          triton_mm,@"STO_CUDA_ENTRY STV_DEFAULT"
triton_mm:
.text.triton_mm:
[----:B------:R-:W1:Y:S08]  /*0000*/  LDC R1, c[0x0][0x28] ;  /* 0x00000a00ff017b82 */ /* 0x000e700000000800 */
[----:B------:R-:W2:Y:S01]  /*0010*/  S2UR UR9, SR_CTAID.X ;  /* 0x00000000000979c3 */ /* 0x000ea20000002500 */
[----:B------:R-:W-:Y:S01]  /*0020*/  UMOV UR10, URZ ;  /* 0x0000003f000a7c82 */ /* 0x000fe20008000000 */
[----:B------:R-:W3:Y:S01]  /*0030*/  S2R R42, SR_TID.X ;  /* 0x00000000002a7919 */ /* 0x000ee20000002100 */
[----:B------:R-:W-:Y:S01]  /*0040*/  ULDC.64 UR20, c[0x0][0x208] ;  /* 0x0000820000147ab9 */ /* 0x000fe20000000a00 */
[----:B------:R-:W-:-:S04]  /*0050*/  UMOV UR12, 0x3 ;  /* 0x00000003000c7882 */ /* 0x000fc80000000000 */
[----:B------:R-:W4:Y:S08]  /*0060*/  S2UR UR14, SR_CgaCtaId ;  /* 0x00000000000e79c3 */ /* 0x000f300000008800 */
[----:B------:R-:W5:Y:S01]  /*0070*/  LDC.64 R24, c[0x0][0x210] ;  /* 0x00008400ff187b82 */ /* 0x000f620000000a00 */
[----:B--2---:R-:W-:-:S04]  /*0080*/  UIMAD.WIDE UR4, UR9, 0x38e38e39, URZ ;  /* 0x38e38e39090478a5 */ /* 0x004fc8000f8e023f */
[----:B------:R-:W-:-:S03]  /*0090*/  USHF.R.U32.HI UR18, URZ, 0x1f, UR5 ;  /* 0x0000001f3f127899 */ /* 0x000fc60008011605 */
[----:B------:R-:W-:Y:S01]  /*00a0*/  UMOV UR4, 0xfffffff8 ;  /* 0xfffffff800047882 */ /* 0x000fe20000000000 */
[----:B------:R-:W-:Y:S01]  /*00b0*/  ULEA.HI.SX32 UR18, UR5, UR18, 0x19 ;  /* 0x0000001205127291 */ /* 0x000fe2000f8fca3f */
[C---:B---3--:R-:W-:Y:S01]  /*00c0*/  IMAD.SHL.U32 R55, R42.reuse, 0x8, RZ ;  /* 0x000000082a377824 */ /* 0x048fe200078e00ff */
[--C-:B------:R-:W-:Y:S02]  /*00d0*/  SHF.R.U32.HI R52, RZ, 0x1, R42.reuse ;  /* 0x00000001ff347819 */ /* 0x100fe4000001162a */
[----:B------:R-:W-:Y:S01]  /*00e0*/  UIMAD UR4, UR18, UR4, 0x1 ;  /* 0x00000001120474a4 */ /* 0x000fe2000f8e0204 */
[----:B------:R-:W-:Y:S01]  /*00f0*/  IMAD.SHL.U32 R19, R42, 0x4, RZ ;  /* 0x000000042a137824 */ /* 0x000fe200078e00ff */
[----:B------:R-:W-:Y:S01]  /*0100*/  UIMAD UR6, UR18, -0x240, UR9 ;  /* 0xfffffdc0120678a4 */ /* 0x000fe2000f8e0209 */
[----:B------:R-:W-:Y:S01]  /*0110*/  SHF.R.U32.HI R53, RZ, 0x4, R42 ;  /* 0x00000004ff357819 */ /* 0x000fe2000001162a */
[----:B------:R-:W-:Y:S01]  /*0120*/  UISETP.LT.AND UP0, UPT, UR4, 0x8, UPT ;  /* 0x000000080400788c */ /* 0x000fe2000bf01270 */
[----:B------:R-:W-:-:S02]  /*0130*/  LOP3.LUT R54, R55, 0x38, RZ, 0xc0, !PT ;  /* 0x0000003837367812 */ /* 0x000fc400078ec0ff */
[----:B------:R-:W-:Y:S01]  /*0140*/  LOP3.LUT R52, R52, 0x38, R19, 0x48, !PT ;  /* 0x0000003834347812 */ /* 0x000fe200078e4813 */
[----:B------:R-:W-:Y:S01]  /*0150*/  USEL UR16, UR4, 0x8, UP0 ;  /* 0x0000000804107887 */ /* 0x000fe20008000000 */
[----:B------:R-:W-:Y:S01]  /*0160*/  IMAD.U32 R2, RZ, RZ, UR6 ;  /* 0x00000006ff027e24 */ /* 0x000fe2000f8e00ff */
[----:B------:R-:W-:Y:S02]  /*0170*/  SGXT.U32 R53, R53, 0x4 ;  /* 0x000000043535781a */ /* 0x000fe40000000000 */
[----:B------:R-:W-:Y:S01]  /*0180*/  ULOP3.LUT UR6, UR6, UR16, URZ, 0x3c, !UPT ;  /* 0x0000001006067292 */ /* 0x000fe2000f8e3c3f */
[----:B------:R-:W-:Y:S01]  /*0190*/  LOP3.LUT R52, R52, 0x4, R19, 0xf8, !PT ;  /* 0x0000000434347812 */ /* 0x000fe200078ef813 */
[----:B------:R-:W-:Y:S01]  /*01a0*/  ULOP3.LUT UR15, URZ, UR16, URZ, 0x33, !UPT ;  /* 0x000000103f0f7292 */ /* 0x000fe2000f8e333f */
[----:B------:R-:W-:Y:S02]  /*01b0*/  IABS R0, UR16 ;  /* 0x0000001000007c13 */ /* 0x000fe40008000000 */
[----:B------:R-:W-:Y:S01]  /*01c0*/  IABS R2, R2 ;  /* 0x0000000200027213 */ /* 0x000fe20000000000 */
[----:B------:R-:W-:Y:S01]  /*01d0*/  IMAD R52, R53, 0x40, R52 ;  /* 0x0000004035347824 */ /* 0x000fe200078e0234 */
[----:B------:R-:W-:-:S02]  /*01e0*/  R2UR UR8, R0 ;  /* 0x00000000000872ca */ /* 0x000fc400000e0000 */
[----:B------:R-:W-:Y:S02]  /*01f0*/  R2UR UR4, R2 ;  /* 0x00000000020472ca */ /* 0x000fe400000e0000 */
[--C-:B------:R-:W-:Y:S02]  /*0200*/  SHF.R.U32.HI R2, RZ, 0x3, R42.reuse ;  /* 0x00000003ff027819 */ /* 0x100fe4000001162a */
[----:B------:R-:W-:Y:S02]  /*0210*/  LOP3.LUT R19, R19, 0x3c, RZ, 0xc0, !PT ;  /* 0x0000003c13137812 */ /* 0x000fe400078ec0ff */
[--C-:B------:R-:W-:Y:S02]  /*0220*/  SHF.R.U32.HI R47, RZ, 0x4, R42.reuse ;  /* 0x00000004ff2f7819 */ /* 0x100fe4000001162a */
[----:B------:R-:W-:Y:S01]  /*0230*/  SHF.R.U32.HI R45, RZ, 0x5, R42 ;  /* 0x00000005ff2d7819 */ /* 0x000fe2000001162a */
[----:B-1---5:R-:W-:Y:S01]  /*0240*/  IMAD.WIDE.U32 R18, R19, 0x2, R24 ;  /* 0x0000000213127825 */ /* 0x022fe200078e0018 */
[----:B------:R-:W-:Y:S01]  /*0250*/  SGXT.U32 R47, R47, 0x1 ;  /* 0x000000012f2f781a */ /* 0x000fe20000000000 */
[----:B------:R-:W1:Y:S01]  /*0260*/  I2F.RP R4, UR8 ;  /* 0x0000000800047d06 */ /* 0x000e620008209400 */
[----:B------:R-:W-:-:S02]  /*0270*/  SGXT.U32 R45, R45, 0x3 ;  /* 0x000000032d2d781a */ /* 0x000fc40000000000 */
[----:B------:R-:W-:Y:S02]  /*0280*/  LOP3.LUT R46, R47, 0x7, R42, 0x78, !PT ;  /* 0x000000072f2e7812 */ /* 0x000fe400078e782a */
[C---:B------:R-:W-:Y:S01]  /*0290*/  LOP3.LUT R56, R42.reuse, 0x1f, RZ, 0xc0, !PT ;  /* 0x0000001f2a387812 */ /* 0x040fe200078ec0ff */
[----:B------:R-:W-:Y:S01]  /*02a0*/  IMAD.SHL.U32 R44, R45, 0x8, RZ ;  /* 0x000000082d2c7824 */ /* 0x000fe200078e00ff */
[----:B------:R-:W-:Y:S01]  /*02b0*/  LOP3.LUT R57, R42, 0x8, RZ, 0xc0, !PT ;  /* 0x000000082a397812 */ /* 0x000fe200078ec0ff */
[----:B------:R-:W-:Y:S01]  /*02c0*/  IMAD.SHL.U32 R46, R46, 0x8, RZ ;  /* 0x000000082e2e7824 */ /* 0x000fe200078e00ff */
[----:B-1----:R-:W1:Y:S02]  /*02d0*/  MUFU.RCP R3, R4 ;  /* 0x0000000400037308 */ /* 0x002e640000001000 */
[----:B-1----:R-:W-:-:S06]  /*02e0*/  VIADD R3, R3, 0xffffffe ;  /* 0x0ffffffe03037836 */ /* 0x002fcc0000000000 */
[----:B------:R-:W1:Y:S02]  /*02f0*/  F2I.FTZ.U32.TRUNC.NTZ R0, R3 ;  /* 0x0000000300007305 */ /* 0x000e64000021f000 */
[----:B-1----:R-:W-:Y:S02]  /*0300*/  R2UR UR11, R0 ;  /* 0x00000000000b72ca */ /* 0x002fe400000e0000 */
[----:B------:R-:W-:Y:S02]  /*0310*/  IABS R0, UR16 ;  /* 0x0000001000007c13 */ /* 0x000fe40008000000 */
[----:B------:R-:W-:-:S03]  /*0320*/  SHF.R.U32.HI R3, RZ, 0x3, R42 ;  /* 0x00000003ff037819 */ /* 0x000fc6000001162a */
[----:B------:R-:W-:Y:S01]  /*0330*/  IMAD.MOV R0, RZ, RZ, -R0 ;  /* 0x000000ffff007224 */ /* 0x000fe200078e0a00 */
[----:B------:R-:W-:-:S04]  /*0340*/  SGXT.U32 R3, R3, 0x1 ;  /* 0x000000010303781a */ /* 0x000fc80000000000 */
[----:B------:R-:W-:Y:S01]  /*0350*/  R2UR UR7, R0 ;  /* 0x00000000000772ca */ /* 0x000fe200000e0000 */
[----:B------:R-:W-:Y:S01]  /*0360*/  UIADD3 UR5, URZ, -UR11, URZ ;  /* 0x8000000b3f057290 */ /* 0x000fe2000fffe03f */
[----:B------:R-:W-:Y:S02]  /*0370*/  LOP3.LUT R5, R3, 0x6, R2, 0xf8, !PT ;  /* 0x0000000603057812 */ /* 0x000fe400078ef802 */
[----:B------:R-:W-:Y:S01]  /*0380*/  LOP3.LUT R14, R3, 0x7, R42, 0x78, !PT ;  /* 0x00000007030e7812 */ /* 0x000fe200078e782a */
[----:B------:R-:W-:Y:S02]  /*0390*/  UIMAD UR5, UR5, UR8, URZ ;  /* 0x00000008050572a4 */ /* 0x000fe4000f8e023f */
[----:B------:R-:W-:Y:S01]  /*03a0*/  IMAD.SHL.U32 R0, R5, 0x8, RZ ;  /* 0x0000000805007824 */ /* 0x000fe200078e00ff */
[----:B------:R-:W-:Y:S01]  /*03b0*/  LOP3.LUT R5, R5, 0x18, R2, 0xf8, !PT ;  /* 0x0000001805057812 */ /* 0x000fe200078ef802 */
[----:B------:R-:W-:Y:S01]  /*03c0*/  UIMAD.WIDE.U32 UR10, UR11, UR5, UR10 ;  /* 0x000000050b0a72a5 */ /* 0x000fe2000f8e000a */
[----:B------:R-:W-:-:S02]  /*03d0*/  IMAD.SHL.U32 R14, R14, 0x8, RZ ;  /* 0x000000080e0e7824 */ /* 0x000fc400078e00ff */
[----:B------:R-:W-:Y:S01]  /*03e0*/  LOP3.LUT R7, R0, 0x38, R55, 0x78, !PT ;  /* 0x0000003800077812 */ /* 0x000fe200078e7837 */
[C---:B------:R-:W-:Y:S01]  /*03f0*/  IMAD.SHL.U32 R2, R5.reuse, 0x40, RZ ;  /* 0x0000004005027824 */ /* 0x040fe200078e00ff */
[C---:B------:R-:W-:Y:S02]  /*0400*/  LOP3.LUT R0, R5.reuse, 0x40, RZ, 0xfc, !PT ;  /* 0x0000004005007812 */ /* 0x040fe400078efcff */
[----:B------:R-:W-:Y:S01]  /*0410*/  UMOV UR17, UR11 ;  /* 0x0000000b00117c82 */ /* 0x000fe20008000000 */
[C---:B------:R-:W-:Y:S01]  /*0420*/  LOP3.LUT R50, R5.reuse, 0x20, RZ, 0xfc, !PT ;  /* 0x0000002005327812 */ /* 0x040fe200078efcff */
[----:B------:R-:W-:Y:S01]  /*0430*/  UIMAD.WIDE.U32 UR10, UR17, UR4, URZ ;  /* 0x00000004110a72a5 */ /* 0x000fe2000f8e003f */
[----:B------:R-:W-:Y:S01]  /*0440*/  IMAD.SHL.U32 R0, R0, 0x40, RZ ;  /* 0x0000004000007824 */ /* 0x000fe200078e00ff */
[-C--:B------:R-:W-:Y:S02]  /*0450*/  LOP3.LUT R51, R2, R7.reuse, RZ, 0xfc, !PT ;  /* 0x0000000702337212 */ /* 0x080fe400078efcff */
[----:B------:R-:W-:Y:S01]  /*0460*/  LOP3.LUT R48, R5, 0x60, RZ, 0xfc, !PT ;  /* 0x0000006005307812 */ /* 0x000fe200078efcff */
[----:B------:R-:W-:Y:S01]  /*0470*/  IMAD.SHL.U32 R50, R50, 0x40, RZ ;  /* 0x0000004032327824 */ /* 0x000fe200078e00ff */
[-C--:B------:R-:W-:Y:S01]  /*0480*/  LOP3.LUT R49, R0, R7.reuse, RZ, 0xfc, !PT ;  /* 0x0000000700317212 */ /* 0x080fe200078efcff */
[----:B------:R-:W-:Y:S01]  /*0490*/  UMOV UR5, UR11 ;  /* 0x0000000b00057c82 */ /* 0x000fe20008000000 */
[----:B------:R-:W-:Y:S01]  /*04a0*/  IMAD.SHL.U32 R51, R51, 0x2, RZ ;  /* 0x0000000233337824 */ /* 0x000fe200078e00ff */
[----:B------:R-:W-:Y:S01]  /*04b0*/  UIMAD UR4, UR5, UR7, UR4 ;  /* 0x00000007050472a4 */ /* 0x000fe2000f8e0204 */
[----:B------:R-:W-:Y:S01]  /*04c0*/  IMAD.SHL.U32 R48, R48, 0x40, RZ ;  /* 0x0000004030307824 */ /* 0x000fe200078e00ff */
[----:B------:R-:W-:Y:S01]  /*04d0*/  LOP3.LUT R50, R50, R7, RZ, 0xfc, !PT ;  /* 0x0000000732327212 */ /* 0x000fe200078efcff */
[----:B------:R-:W-:Y:S01]  /*04e0*/  IMAD.SHL.U32 R49, R49, 0x2, RZ ;  /* 0x0000000231317824 */ /* 0x000fe200078e00ff */
[----:B------:R-:W-:-:S02]  /*04f0*/  UISETP.GT.U32.AND UP0, UPT, UR8, UR4, UPT ;  /* 0x000000040800728c */ /* 0x000fc4000bf04070 */
[----:B------:R-:W-:Y:S01]  /*0500*/  LOP3.LUT R48, R48, R7, RZ, 0xfc, !PT ;  /* 0x0000000730307212 */ /* 0x000fe200078efcff */
[----:B------:R-:W-:Y:S01]  /*0510*/  IMAD.SHL.U32 R50, R50, 0x2, RZ ;  /* 0x0000000232327824 */ /* 0x000fe200078e00ff */
[----:B------:R-:W-:Y:S01]  /*0520*/  UMOV UR10, URZ ;  /* 0x0000003f000a7c82 */ /* 0x000fe20008000000 */
[----:B------:R-:W-:Y:S02]  /*0530*/  UMOV UR11, 0xffffffc0 ;  /* 0xffffffc0000b7882 */ /* 0x000fe40000000000 */
[----:B------:R-:W-:-:S04]  /*0540*/  IMAD.SHL.U32 R48, R48, 0x2, RZ ;  /* 0x0000000230307824 */ /* 0x000fc800078e00ff */
[----:B------:R-:W-:Y:S02]  /*0550*/  @!UP0 UIADD3 UR4, UR4, -UR8, URZ ;  /* 0x8000000804048290 */ /* 0x000fe4000fffe03f */
[----:B------:R-:W-:Y:S02]  /*0560*/  @!UP0 UIADD3 UR5, UR5, 0x1, URZ ;  /* 0x0000000105058890 */ /* 0x000fe4000fffe03f */
[----:B------:R-:W-:Y:S02]  /*0570*/  UISETP.GE.U32.AND UP1, UPT, UR4, UR8, UPT ;  /* 0x000000080400728c */ /* 0x000fe4000bf26070 */
[----:B------:R-:W-:Y:S01]  /*0580*/  UISETP.GE.AND UP0, UPT, UR6, URZ, UPT ;  /* 0x0000003f0600728c */ /* 0x000fe2000bf06270 */
[----:B------:R-:W-:Y:S02]  /*0590*/  UMOV UR4, 0x400 ;  /* 0x0000040000047882 */ /* 0x000fe40000000000 */
[----:B----4-:R-:W-:-:S04]  /*05a0*/  UPRMT UR14, UR14, 0x654, UR4 ;  /* 0x000006540e0e7896 */ /* 0x010fc80008000004 */
[----:B------:R-:W-:Y:S02]  /*05b0*/  UIADD3 UR13, UR14, 0x2000, URZ ;  /* 0x000020000e0d7890 */ /* 0x000fe4000fffe03f */
[----:B------:R-:W-:Y:S01]  /*05c0*/  @UP1 UIADD3 UR5, UR5, 0x1, URZ ;  /* 0x0000000105051890 */ /* 0x000fe2000fffe03f */
[----:B------:R-:W-:Y:S01]  /*05d0*/  LEA R52, R52, UR14, 0x1 ;  /* 0x0000000e34347c11 */ /* 0x000fe2000f8e08ff */
[----:B------:R-:W-:Y:S01]  /*05e0*/  UISETP.NE.AND UP1, UPT, UR16, URZ, UPT ;  /* 0x0000003f1000728c */ /* 0x000fe2000bf25270 */
[----:B------:R-:W-:Y:S01]  /*05f0*/  VIADD R27, R51, UR14 ;  /* 0x0000000e331b7c36 */ /* 0x000fe20008000000 */
[----:B------:R-:W-:Y:S01]  /*0600*/  @!UP0 UIADD3 UR5, -UR5, URZ, URZ ;  /* 0x0000003f05058290 */ /* 0x000fe2000fffe13f */
[----:B------:R-:W-:Y:S01]  /*0610*/  VIADD R17, R50, UR14 ;  /* 0x0000000e32117c36 */ /* 0x000fe20008000000 */
[----:B------:R-:W-:Y:S01]  /*0620*/  @!PT LDS RZ, [RZ] ;  /* 0x00000000fffff984 */ /* 0x000fe20000000800 */
[----:B------:R-:W-:Y:S01]  /*0630*/  @!PT LDS RZ, [RZ] ;  /* 0x00000000fffff984 */ /* 0x000fe20000000800 */
[----:B------:R-:W-:Y:S01]  /*0640*/  @!PT LDS RZ, [RZ] ;  /* 0x00000000fffff984 */ /* 0x000fe20000000800 */
[----:B------:R-:W-:Y:S01]  /*0650*/  LDGSTS.E.LTC128B.64 [R52], desc[UR20][R18.64] ;  /* 0x0000000012347fae */ /* 0x000fe2000b921b54 */
[----:B------:R-:W-:Y:S01]  /*0660*/  VIADD R15, R49, UR14 ;  /* 0x0000000e310f7c36 */ /* 0x000fe20008000000 */
[----:B------:R-:W-:Y:S01]  /*0670*/  USEL UR6, UR15, UR5, !UP1 ;  /* 0x000000050f067287 */ /* 0x000fe2000c800000 */
[----:B------:R-:W-:Y:S01]  /*0680*/  VIADD R21, R48, UR14 ;  /* 0x0000000e30157c36 */ /* 0x000fe20008000000 */
[----:B------:R-:W0:Y:S01]  /*0690*/  LDGDEPBAR ;  /* 0x00000000000079af */ /* 0x000e220000000000 */
[----:B------:R-:W-:Y:S01]  /*06a0*/  UMOV UR4, UR14 ;  /* 0x0000000e00047c82 */ /* 0x000fe20008000000 */
[----:B------:R-:W-:Y:S01]  /*06b0*/  USHF.L.U32 UR6, UR6, 0x7, URZ ;  /* 0x0000000706067899 */ /* 0x000fe2000800063f */
[----:B------:R-:W-:-:S05]  /*06c0*/  UMOV UR5, UR13 ;  /* 0x0000000d00057c82 */ /* 0x000fca0008000000 */
[----:B------:R-:W-:Y:S01]  /*06d0*/  IMAD.U32 R6, RZ, RZ, UR6 ;  /* 0x00000006ff067e24 */ /* 0x000fe2000f8e00ff */
[----:B------:R-:W-:Y:S01]  /*06e0*/  LOP3.LUT R12, R5, UR6, RZ, 0xfc, !PT ;  /* 0x00000006050c7c12 */ /* 0x000fe2000f8efcff */
[----:B------:R-:W-:Y:S02]  /*06f0*/  IMAD.U32 R2, RZ, RZ, UR6 ;  /* 0x00000006ff027e24 */ /* 0x000fe4000f8e00ff */
[----:B------:R-:W-:Y:S01]  /*0700*/  IMAD.U32 R0, RZ, RZ, UR6 ;  /* 0x00000006ff007e24 */ /* 0x000fe2000f8e00ff */
[----:B------:R-:W-:Y:S01]  /*0710*/  LOP3.LUT R6, R6, 0x20, R5, 0xfe, !PT ;  /* 0x0000002006067812 */ /* 0x000fe200078efe05 */
[----:B------:R-:W-:Y:S01]  /*0720*/  IMAD.HI R8, R12, 0x38e38e39, RZ ;  /* 0x38e38e390c087827 */ /* 0x000fe200078e02ff */
[----:B------:R-:W-:Y:S02]  /*0730*/  LOP3.LUT R2, R2, 0x40, R5, 0xfe, !PT ;  /* 0x0000004002027812 */ /* 0x000fe400078efe05 */
[----:B------:R-:W-:Y:S01]  /*0740*/  LOP3.LUT R0, R0, 0x60, R5, 0xfe, !PT ;  /* 0x0000006000007812 */ /* 0x000fe200078efe05 */
[----:B------:R-:W-:Y:S01]  /*0750*/  IMAD.HI R4, R6, 0x38e38e39, RZ ;  /* 0x38e38e3906047827 */ /* 0x000fe200078e02ff */
[----:B------:R-:W-:-:S03]  /*0760*/  SHF.R.U32.HI R23, RZ, 0x1f, R8 ;  /* 0x0000001fff177819 */ /* 0x000fc60000011608 */
[----:B------:R-:W-:Y:S01]  /*0770*/  IMAD.HI R10, R2, 0x38e38e39, RZ ;  /* 0x38e38e39020a7827 */ /* 0x000fe200078e02ff */
[----:B------:R-:W-:Y:S02]  /*0780*/  SHF.R.U32.HI R11, RZ, 0x1f, R4 ;  /* 0x0000001fff0b7819 */ /* 0x000fe40000011604 */
[----:B------:R-:W-:Y:S01]  /*0790*/  LEA.HI.SX32 R23, R8, R23, 0x15 ;  /* 0x0000001708177211 */ /* 0x000fe200078faaff */
[----:B------:R-:W-:Y:S01]  /*07a0*/  IMAD.HI R8, R0, 0x38e38e39, RZ ;  /* 0x38e38e3900087827 */ /* 0x000fe200078e02ff */
[----:B------:R-:W-:Y:S02]  /*07b0*/  LEA.HI.SX32 R11, R4, R11, 0x15 ;  /* 0x0000000b040b7211 */ /* 0x000fe400078faaff */
[----:B------:R-:W1:Y:S01]  /*07c0*/  LDC.64 R4, c[0x0][0x218] ;  /* 0x00008600ff047b82 */ /* 0x000e620000000a00 */
[----:B------:R-:W-:Y:S01]  /*07d0*/  SHF.R.U32.HI R9, RZ, 0x1f, R10 ;  /* 0x0000001fff097819 */ /* 0x000fe2000001160a */
[----:B------:R-:W-:Y:S01]  /*07e0*/  IMAD R23, R23, -0x2400, R12 ;  /* 0xffffdc0017177824 */ /* 0x000fe200078e020c */
[----:B------:R-:W-:Y:S01]  /*07f0*/  SHF.R.U32.HI R7, RZ, 0x1f, R8 ;  /* 0x0000001fff077819 */ /* 0x000fe20000011608 */
[----:B------:R-:W-:Y:S01]  /*0800*/  IMAD R11, R11, -0x2400, R6 ;  /* 0xffffdc000b0b7824 */ /* 0x000fe200078e0206 */
[----:B------:R-:W-:Y:S01]  /*0810*/  LEA.HI.SX32 R9, R10, R9, 0x15 ;  /* 0x000000090a097211 */ /* 0x000fe200078faaff */
[--C-:B------:R-:W-:Y:S01]  /*0820*/  IMAD R23, R23, 0xc00, R54.reuse ;  /* 0x00000c0017177824 */ /* 0x100fe200078e0236 */
[----:B------:R-:W-:Y:S01]  /*0830*/  LEA.HI.SX32 R7, R8, R7, 0x15 ;  /* 0x0000000708077211 */ /* 0x000fe200078faaff */
[----:B------:R-:W-:-:S02]  /*0840*/  IMAD R6, R11, 0xc00, R54 ;  /* 0x00000c000b067824 */ /* 0x000fc400078e0236 */
[----:B------:R-:W-:Y:S02]  /*0850*/  IMAD R9, R9, -0x2400, R2 ;  /* 0xffffdc0009097824 */ /* 0x000fe400078e0202 */
[----:B------:R-:W-:Y:S02]  /*0860*/  IMAD R7, R7, -0x2400, R0 ;  /* 0xffffdc0007077824 */ /* 0x000fe400078e0200 */
[--C-:B------:R-:W-:Y:S02]  /*0870*/  IMAD R8, R9, 0xc00, R54.reuse ;  /* 0x00000c0009087824 */ /* 0x100fe400078e0236 */
[----:B------:R-:W-:Y:S02]  /*0880*/  IMAD R10, R7, 0xc00, R54 ;  /* 0x00000c00070a7824 */ /* 0x000fe400078e0236 */
[----:B-1----:R-:W-:-:S04]  /*0890*/  IMAD.WIDE R22, R23, 0x2, R4 ;  /* 0x0000000217167825 */ /* 0x002fc800078e0204 */
[--C-:B------:R-:W-:Y:S01]  /*08a0*/  IMAD.WIDE R6, R6, 0x2, R4.reuse ;  /* 0x0000000206067825 */ /* 0x100fe200078e0204 */
[----:B------:R-:W-:Y:S01]  /*08b0*/  LDGSTS.E.BYPASS.LTC128B.128 [R27+0x2000], desc[UR20][R22.64] ;  /* 0x02000000161b7fae */ /* 0x000fe2000b901d54 */
[----:B------:R-:W-:Y:S02]  /*08c0*/  IADD3 R38, P0, R22, 0x200, RZ ;  /* 0x0000020016267810 */ /* 0x000fe40007f1e0ff */
[--C-:B------:R-:W-:Y:S01]  /*08d0*/  IMAD.WIDE R8, R8, 0x2, R4.reuse ;  /* 0x0000000208087825 */ /* 0x100fe200078e0204 */
[----:B------:R-:W-:Y:S01]  /*08e0*/  LDGSTS.E.BYPASS.LTC128B.128 [R17+0x2000], desc[UR20][R6.64] ;  /* 0x0200000006117fae */ /* 0x000fe2000b901d54 */
[----:B------:R-:W-:Y:S02]  /*08f0*/  IADD3 R36, P1, R6, 0x200, RZ ;  /* 0x0000020006247810 */ /* 0x000fe40007f3e0ff */
[----:B------:R-:W-:Y:S01]  /*0900*/  IMAD.WIDE R10, R10, 0x2, R4 ;  /* 0x000000020a0a7825 */ /* 0x000fe200078e0204 */
[----:B------:R-:W-:Y:S01]  /*0910*/  LDGSTS.E.BYPASS.LTC128B.128 [R15+0x2000], desc[UR20][R8.64] ;  /* 0x02000000080f7fae */ /* 0x000fe2000b901d54 */
[----:B------:R-:W-:-:S02]  /*0920*/  LOP3.LUT R4, R42, 0xf, RZ, 0xc0, !PT ;  /* 0x0000000f2a047812 */ /* 0x000fc400078ec0ff */
[----:B------:R-:W-:Y:S01]  /*0930*/  IMAD.SHL.U32 R5, R47, 0x40, RZ ;  /* 0x000000402f057824 */ /* 0x000fe200078e00ff */
[----:B------:R-:W-:Y:S01]  /*0940*/  LDGSTS.E.BYPASS.LTC128B.128 [R21+0x2000], desc[UR20][R10.64] ;  /* 0x020000000a157fae */ /* 0x000fe2000b901d54 */
[----:B------:R-:W-:Y:S01]  /*0950*/  IMAD.X R39, RZ, RZ, R23, P0 ;  /* 0x000000ffff277224 */ /* 0x000fe200000e0617 */
[----:B------:R-:W-:Y:S01]  /*0960*/  IADD3 R32, P3, R10, 0x200, RZ ;  /* 0x000002000a207810 */ /* 0x000fe20007f7e0ff */
[----:B------:R-:W-:Y:S01]  /*0970*/  IMAD.SHL.U32 R13, R4, 0x40, RZ ;  /* 0x00000040040d7824 */ /* 0x000fe200078e00ff */
[----:B------:R-:W0:Y:S01]  /*0980*/  LDGDEPBAR ;  /* 0x00000000000079af */ /* 0x000e220000000000 */
[----:B------:R-:W-:Y:S01]  /*0990*/  LOP3.LUT R5, R5, R44, RZ, 0xfc, !PT ;  /* 0x0000002c05057212 */ /* 0x000fe200078efcff */
[----:B------:R-:W-:Y:S01]  /*09a0*/  IMAD.X R37, RZ, RZ, R7, P1 ;  /* 0x000000ffff257224 */ /* 0x000fe200008e0607 */
[----:B------:R-:W-:Y:S02]  /*09b0*/  BAR.SYNC.DEFER_BLOCKING 0x0 ;  /* 0x0000000000007b1d */ /* 0x000fe40000010000 */
[----:B------:R-:W-:Y:S01]  /*09c0*/  LOP3.LUT R5, R5, 0x7, R42, 0xf8, !PT ;  /* 0x0000000705057812 */ /* 0x000fe200078ef82a */
[----:B------:R-:W-:Y:S01]  /*09d0*/  IMAD.X R31, RZ, RZ, R11, P3 ;  /* 0x000000ffff1f7224 */ /* 0x000fe200018e060b */
[----:B------:R-:W-:-:S02]  /*09e0*/  LOP3.LUT R46, R46, R13, RZ, 0xfc, !PT ;  /* 0x0000000d2e2e7212 */ /* 0x000fc400078efcff */
[----:B------:R-:W-:Y:S01]  /*09f0*/  IADD3 R34, P2, R8, 0x200, RZ ;  /* 0x0000020008227810 */ /* 0x000fe20007f5e0ff */
[----:B------:R-:W-:Y:S02]  /*0a00*/  IMAD.SHL.U32 R5, R5, 0x40, RZ ;  /* 0x0000004005057824 */ /* 0x000fe400078e00ff */
[----:B------:R-:W-:Y:S02]  /*0a10*/  IMAD.SHL.U32 R46, R46, 0x2, RZ ;  /* 0x000000022e2e7824 */ /* 0x000fe400078e00ff */
[----:B------:R-:W-:Y:S01]  /*0a20*/  IMAD.X R35, RZ, RZ, R9, P2 ;  /* 0x000000ffff237224 */ /* 0x000fe200010e0609 */
[----:B------:R-:W-:-:S05]  /*0a30*/  LOP3.LUT R43, R5, R14, RZ, 0xfc, !PT ;  /* 0x0000000e052b7212 */ /* 0x000fca00078efcff */
[----:B------:R-:W-:Y:S01]  /*0a40*/  IMAD.SHL.U32 R43, R43, 0x2, RZ ;  /* 0x000000022b2b7824 */ /* 0x000fe200078e00ff */
[----:B------:R-:W-:Y:S01]  /*0a50*/  @!PT LDS RZ, [RZ] ;  /* 0x00000000fffff984 */ /* 0x000fe20000000800 */
[----:B------:R-:W-:Y:S01]  /*0a60*/  @!PT LDS RZ, [RZ] ;  /* 0x00000000fffff984 */ /* 0x000fe20000000800 */
[----:B------:R-:W-:Y:S01]  /*0a70*/  @!PT LDS RZ, [RZ] ;  /* 0x00000000fffff984 */ /* 0x000fe20000000800 */
[----:B------:R-:W-:Y:S04]  /*0a80*/  LDGSTS.E.LTC128B.64 [R52+0x800], desc[UR20][R18.64+0x80] ;  /* 0x0080008012347fae */ /* 0x000fe8000b921b54 */
[----:B------:R-:W0:Y:S04]  /*0a90*/  LDGDEPBAR ;  /* 0x00000000000079af */ /* 0x000e280000000000 */
[----:B------:R-:W-:Y:S04]  /*0aa0*/  LDGSTS.E.BYPASS.LTC128B.128 [R27+0x6000], desc[UR20][R22.64+0x80] ;  /* 0x06000080161b7fae */ /* 0x000fe8000b901d54 */
[----:B------:R-:W-:Y:S04]  /*0ab0*/  LDGSTS.E.BYPASS.LTC128B.128 [R17+0x6000], desc[UR20][R6.64+0x80] ;  /* 0x0600008006117fae */ /* 0x000fe8000b901d54 */
[----:B------:R-:W-:Y:S04]  /*0ac0*/  LDGSTS.E.BYPASS.LTC128B.128 [R15+0x6000], desc[UR20][R8.64+0x80] ;  /* 0x06000080080f7fae */ /* 0x000fe8000b901d54 */
[----:B------:R-:W-:Y:S04]  /*0ad0*/  LDGSTS.E.BYPASS.LTC128B.128 [R21+0x6000], desc[UR20][R10.64+0x80] ;  /* 0x060000800a157fae */ /* 0x000fe8000b901d54 */
[----:B------:R-:W0:Y:S01]  /*0ae0*/  LDGDEPBAR ;  /* 0x00000000000079af */ /* 0x000e220000000000 */
[----:B------:R-:W-:Y:S06]  /*0af0*/  BAR.SYNC.DEFER_BLOCKING 0x0 ;  /* 0x0000000000007b1d */ /* 0x000fec0000010000 */
        /* <DEDUP_REMOVED lines=14> */
[----:B------:R1:W-:Y:S04]  /*0be0*/  LDGSTS.E.LTC128B.64 [R52+0x1800], desc[UR20][R18.64+0x180] ;  /* 0x0180018012347fae */ /* 0x0003e8000b921b54 */
[----:B------:R-:W0:Y:S04]  /*0bf0*/  LDGDEPBAR ;  /* 0x00000000000079af */ /* 0x000e280000000000 */
[----:B------:R-:W-:Y:S04]  /*0c00*/  LDGSTS.E.BYPASS.LTC128B.128 [R27+0xe000], desc[UR20][R22.64+0x180] ;  /* 0x0e000180161b7fae */ /* 0x000fe8000b901d54 */
[----:B------:R2:W-:Y:S04]  /*0c10*/  LDGSTS.E.BYPASS.LTC128B.128 [R17+0xe000], desc[UR20][R6.64+0x180] ;  /* 0x0e00018006117fae */ /* 0x0005e8000b901d54 */
[----:B------:R3:W-:Y:S04]  /*0c20*/  LDGSTS.E.BYPASS.LTC128B.128 [R15+0xe000], desc[UR20][R8.64+0x180] ;  /* 0x0e000180080f7fae */ /* 0x0007e8000b901d54 */
[----:B------:R4:W-:Y:S04]  /*0c30*/  LDGSTS.E.BYPASS.LTC128B.128 [R21+0xe000], desc[UR20][R10.64+0x180] ;  /* 0x0e0001800a157fae */ /* 0x0009e8000b901d54 */
[----:B------:R-:W0:Y:S01]  /*0c40*/  LDGDEPBAR ;  /* 0x00000000000079af */ /* 0x000e220000000000 */
[----:B-1----:R-:W-:-:S04]  /*0c50*/  LOP3.LUT R19, R47, 0x2, RZ, 0xfc, !PT ;  /* 0x000000022f137812 */ /* 0x002fc800078efcff */
[----:B------:R-:W-:-:S05]  /*0c60*/  LOP3.LUT R30, R19, 0x7, R42, 0x78, !PT ;  /* 0x00000007131e7812 */ /* 0x000fca00078e782a */
[----:B------:R-:W-:Y:S01]  /*0c70*/  IMAD.SHL.U32 R30, R30, 0x8, RZ ;  /* 0x000000081e1e7824 */ /* 0x000fe200078e00ff */
[----:B--2---:R-:W-:Y:S02]  /*0c80*/  LOP3.LUT R17, R47, 0x4, RZ, 0xfc, !PT ;  /* 0x000000042f117812 */ /* 0x004fe400078efcff */
[----:B------:R-:W-:Y:S02]  /*0c90*/  CS2R R6, SRZ ;  /* 0x0000000000067805 */ /* 0x000fe4000001ff00 */
[----:B------:R-:W-:Y:S02]  /*0ca0*/  LOP3.LUT R30, R13, R30, RZ, 0xfc, !PT ;  /* 0x0000001e0d1e7212 */ /* 0x000fe400078efcff */
[----:B---3--:R-:W-:Y:S02]  /*0cb0*/  LOP3.LUT R15, R47, 0x6, RZ, 0xfc, !PT ;  /* 0x000000062f0f7812 */ /* 0x008fe400078efcff */
[----:B------:R-:W-:Y:S02]  /*0cc0*/  CS2R R8, SRZ ;  /* 0x0000000000087805 */ /* 0x000fe4000001ff00 */
[----:B------:R-:W-:Y:S01]  /*0cd0*/  LOP3.LUT R28, R17, 0x7, R42, 0x78, !PT ;  /* 0x00000007111c7812 */ /* 0x000fe200078e782a */
[----:B------:R-:W-:Y:S01]  /*0ce0*/  IMAD.SHL.U32 R30, R30, 0x2, RZ ;  /* 0x000000021e1e7824 */ /* 0x000fe200078e00ff */
[----:B------:R-:W-:Y:S01]  /*0cf0*/  LOP3.LUT R2, R15, 0x7, R42, 0x78, !PT ;  /* 0x000000070f027812 */ /* 0x000fe200078e782a */
[----:B------:R-:W-:-:S04]  /*0d00*/  DEPBAR.LE SB0, 0x6 ;  /* 0x000081800000791a */ /* 0x000fc80000000000 */
[----:B------:R-:W-:Y:S01]  /*0d10*/  BAR.SYNC.DEFER_BLOCKING 0x0 ;  /* 0x0000000000007b1d */ /* 0x000fe20000010000 */
[----:B------:R-:W-:Y:S01]  /*0d20*/  LOP3.LUT R15, R3, 0x2, RZ, 0xfc, !PT ;  /* 0x00000002030f7812 */ /* 0x000fe200078efcff */
[----:B------:R-:W-:Y:S01]  /*0d30*/  IMAD.SHL.U32 R28, R28, 0x8, RZ ;  /* 0x000000081c1c7824 */ /* 0x000fe200078e00ff */
[----:B----4-:R-:W-:Y:S01]  /*0d40*/  CS2R R10, SRZ ;  /* 0x00000000000a7805 */ /* 0x010fe2000001ff00 */
[----:B------:R-:W-:Y:S01]  /*0d50*/  IMAD.SHL.U32 R2, R2, 0x8, RZ ;  /* 0x0000000802027824 */ /* 0x000fe200078e00ff */
[----:B------:R-:W-:Y:S02]  /*0d60*/  LOP3.LUT R12, R15, 0x7, R42, 0x78, !PT ;  /* 0x000000070f0c7812 */ /* 0x000fe400078e782a */
[C---:B------:R-:W-:Y:S02]  /*0d70*/  LOP3.LUT R28, R13.reuse, R28, RZ, 0xfc, !PT ;  /* 0x0000001c0d1c7212 */ /* 0x040fe400078efcff */
[----:B------:R-:W-:Y:S01]  /*0d80*/  LOP3.LUT R2, R13, R2, RZ, 0xfc, !PT ;  /* 0x000000020d027212 */ /* 0x000fe200078efcff */
[----:B------:R-:W-:Y:S01]  /*0d90*/  IMAD.SHL.U32 R12, R12, 0x8, RZ ;  /* 0x000000080c0c7824 */ /* 0x000fe200078e00ff */
[C---:B------:R-:W-:Y:S01]  /*0da0*/  LOP3.LUT R13, R3.reuse, 0x4, RZ, 0xfc, !PT ;  /* 0x00000004030d7812 */ /* 0x040fe200078efcff */
[----:B------:R-:W-:Y:S01]  /*0db0*/  IMAD.SHL.U32 R28, R28, 0x2, RZ ;  /* 0x000000021c1c7824 */ /* 0x000fe200078e00ff */
[----:B------:R-:W-:Y:S01]  /*0dc0*/  LOP3.LUT R3, R3, 0x6, RZ, 0xfc, !PT ;  /* 0x0000000603037812 */ /* 0x000fe200078efcff */
[----:B------:R-:W-:Y:S01]  /*0dd0*/  IMAD.SHL.U32 R2, R2, 0x2, RZ ;  /* 0x0000000202027824 */ /* 0x000fe200078e00ff */
[----:B------:R-:W-:-:S02]  /*0de0*/  LOP3.LUT R20, R13, 0x7, R42, 0x78, !PT ;  /* 0x000000070d147812 */ /* 0x000fc400078e782a */
[----:B------:R-:W-:Y:S02]  /*0df0*/  LOP3.LUT R29, R5, R12, RZ, 0xfc, !PT ;  /* 0x0000000c051d7212 */ /* 0x000fe400078efcff */
[----:B------:R-:W-:Y:S01]  /*0e00*/  LOP3.LUT R0, R3, 0x7, R42, 0x78, !PT ;  /* 0x0000000703007812 */ /* 0x000fe200078e782a */
[----:B------:R-:W-:Y:S02]  /*0e10*/  IMAD.SHL.U32 R20, R20, 0x8, RZ ;  /* 0x0000000814147824 */ /* 0x000fe400078e00ff */
[----:B------:R-:W-:Y:S01]  /*0e20*/  IMAD.SHL.U32 R29, R29, 0x2, RZ ;  /* 0x000000021d1d7824 */ /* 0x000fe200078e00ff */
[----:B------:R1:W2:Y:S01]  /*0e30*/  LDSM.16.M88.4 R12, [R46+UR14] ;  /* 0x0000000e2e0c783b */ /* 0x0002a20008000200 */
[----:B------:R-:W-:Y:S01]  /*0e40*/  IMAD.SHL.U32 R0, R0, 0x8, RZ ;  /* 0x0000000800007824 */ /* 0x000fe200078e00ff */
[C---:B------:R-:W-:Y:S02]  /*0e50*/  LOP3.LUT R3, R5.reuse, R20, RZ, 0xfc, !PT ;  /* 0x0000001405037212 */ /* 0x040fe400078efcff */
[----:B------:R1:W3:Y:S02]  /*0e60*/  LDSM.16.M88.4 R16, [R43+UR14+0x2000] ;  /* 0x0020000e2b10783b */ /* 0x0002e40008000200 */
[----:B------:R-:W-:Y:S01]  /*0e70*/  LOP3.LUT R0, R5, R0, RZ, 0xfc, !PT ;  /* 0x0000000005007212 */ /* 0x000fe200078efcff */
[----:B------:R-:W-:-:S04]  /*0e80*/  IMAD.WIDE.U32 R4, R4, 0x8, R24 ;  /* 0x0000000804047825 */ /* 0x000fc800078e0018 */
[----:B------:R-:W-:Y:S01]  /*0e90*/  IMAD.SHL.U32 R3, R3, 0x2, RZ ;  /* 0x0000000203037824 */ /* 0x000fe200078e00ff */
[----:B------:R-:W-:Y:S01]  /*0ea0*/  IADD3 R40, P0, R4, 0x200, RZ ;  /* 0x0000020004287810 */ /* 0x000fe20007f1e0ff */
[----:B------:R-:W-:-:S04]  /*0eb0*/  IMAD.SHL.U32 R0, R0, 0x2, RZ ;  /* 0x0000000200007824 */ /* 0x000fc800078e00ff */
[----:B------:R-:W-:Y:S01]  /*0ec0*/  IMAD.X R41, RZ, RZ, R5, P0 ;  /* 0x000000ffff297224 */ /* 0x000fe200000e0605 */
[----:B-1----:R-:W-:-:S07]  /*0ed0*/  CS2R R4, SRZ ;  /* 0x0000000000047805 */ /* 0x002fce000001ff00 */
.L_x_0:
[----:B------:R-:W-:-:S01]  /*0ee0*/  LDSM.16.M88.4 R20, [R30+UR4] ;  /* 0x000000041e14783b */ /* 0x000fc20008000200 */
[----:B--23--:R-:W-:Y:S01]  /*0ef0*/  HMMA.16816.F32.BF16 R4, R12, R16, R4 ;  /* 0x000000100c04723c */ /* 0x00cfe20000041804 */
[----:B------:R-:W-:Y:S02]  /*0f00*/  UIADD3 UR11, UR11, 0x40, URZ ;  /* 0x000000400b0b7890 */ /* 0x000fe4000fffe03f */
[----:B------:R-:W2:Y:S01]  /*0f10*/  LDSM.16.M88.4 R24, [R29+UR5] ;  /* 0x000000051d18783b */ /* 0x000ea20008000200 */
[----:B------:R-:W-:Y:S02]  /*0f20*/  UIADD3 UR12, UR12, 0x1, URZ ;  /* 0x000000010c0c7890 */ /* 0x000fe4000fffe03f */
[----:B------:R-:W-:Y:S01]  /*0f30*/  HMMA.16816.F32.BF16 R8, R12, R18, R8 ;  /* 0x000000120c08723c */ /* 0x000fe20000041808 */
[----:B------:R-:W-:Y:S01]  /*0f40*/  LDSM.16.M88.4 R12, [R28+UR4] ;  /* 0x000000041c0c783b */ /* 0x000fe20008000200 */
[----:B------:R-:W-:Y:S02]  /*0f50*/  UISETP.GE.U32.AND UP1, UPT, UR11, 0xb00, UPT ;  /* 0x00000b000b00788c */ /* 0x000fe4000bf26070 */
[----:B------:R-:W-:Y:S01]  /*0f60*/  UIADD3 UR10, UR10, 0x1, URZ ;  /* 0x000000010a0a7890 */ /* 0x000fe2000fffe03f */
[----:B------:R-:W3:Y:S01]  /*0f70*/  LDSM.16.M88.4 R16, [R3+UR5] ;  /* 0x000000050310783b */ /* 0x000ee20008000200 */
[----:B------:R-:W-:Y:S02]  /*0f80*/  UISETP.GE.AND UP0, UPT, UR12, 0x4, UPT ;  /* 0x000000040c00788c */ /* 0x000fe4000bf06270 */
[----:B------:R-:W-:Y:S02]  /*0f90*/  PLOP3.LUT P0, PT, PT, PT, UP1, 0x80, 0x0 ;  /* 0x000000000000781c */ /* 0x000fe40003f0f018 */
[----:B------:R-:W-:Y:S02]  /*0fa0*/  USEL UR12, UR12, URZ, !UP0 ;  /* 0x0000003f0c0c7287 */ /* 0x000fe4000c000000 */
[----:B------:R-:W-:Y:S02]  /*0fb0*/  UISETP.GE.AND UP0, UPT, UR10, 0x4, UPT ;  /* 0x000000040a00788c */ /* 0x000fe4000bf06270 */
[----:B------:R-:W-:Y:S02]  /*0fc0*/  ULEA UR19, UR12, UR13, 0xe ;  /* 0x0000000d0c137291 */ /* 0x000fe4000f8e703f */
[----:B------:R-:W-:Y:S01]  /*0fd0*/  IMAD.U32 R33, RZ, RZ, UR12 ;  /* 0x0000000cff217e24 */ /* 0x000fe2000f8e00ff */
[----:B------:R-:W-:Y:S02]  /*0fe0*/  USEL UR10, UR10, URZ, !UP0 ;  /* 0x0000003f0a0a7287 */ /* 0x000fe4000c000000 */
[----:B------:R-:W-:Y:S01]  /*0ff0*/  UISETP.GE.U32.AND UP0, UPT, UR11, 0xbc0, UPT ;  /* 0x00000bc00b00788c */ /* 0x000fe2000bf06070 */
[----:B------:R-:W-:Y:S01]  /*1000*/  IMAD R60, R33, 0x800, R52 ;  /* 0x00000800213c7824 */ /* 0x000fe200078e0234 */
[----:B------:R-:W-:Y:S01]  /*1010*/  IADD3 R58, R50, UR19, RZ ;  /* 0x00000013323a7c10 */ /* 0x000fe2000fffe0ff */
[----:B------:R-:W-:Y:S02]  /*1020*/  VIADD R33, R51, UR19 ;  /* 0x0000001333217c36 */ /* 0x000fe40008000000 */
[----:B------:R-:W-:Y:S02]  /*1030*/  VIADD R61, R49, UR19 ;  /* 0x00000013313d7c36 */ /* 0x000fe40008000000 */
[----:B------:R-:W-:-:S01]  /*1040*/  VIADD R59, R48, UR19 ;  /* 0x00000013303b7c36 */ /* 0x000fc20008000000 */
[----:B--2---:R-:W-:Y:S06]  /*1050*/  HMMA.16816.F32.BF16 R4, R20, R24, R4 ;  /* 0x000000181404723c */ /* 0x004fec0000041804 */
[----:B------:R-:W-:Y:S01]  /*1060*/  HMMA.16816.F32.BF16 R8, R20, R26, R8 ;  /* 0x0000001a1408723c */ /* 0x000fe20000041808 */
[----:B------:R-:W-:Y:S01]  /*1070*/  LDSM.16.M88.4 R20, [R2+UR4] ;  /* 0x000000040214783b */ /* 0x000fe20008000200 */
[----:B------:R-:W-:Y:S03]  /*1080*/  ULEA UR4, UR10, UR14, 0xb ;  /* 0x0000000e0a047291 */ /* 0x000fe6000f8e583f */
[----:B------:R-:W2:Y:S01]  /*1090*/  LDSM.16.M88.4 R24, [R0+UR5] ;  /* 0x000000050018783b */ /* 0x000ea20008000200 */
[----:B------:R-:W-:Y:S01]  /*10a0*/  ULEA UR5, UR10, UR13, 0xe ;  /* 0x0000000d0a057291 */ /* 0x000fe2000f8e703f */
[----:B------:R-:W-:-:S11]  /*10b0*/  BAR.SYNC.DEFER_BLOCKING 0x0 ;  /* 0x0000000000007b1d */ /* 0x000fd60000010000 */
[----:B---3--:R-:W-:Y:S06]  /*10c0*/  HMMA.16816.F32.BF16 R4, R12, R16, R4 ;  /* 0x000000100c04723c */ /* 0x008fec0000041804 */
[----:B------:R-:W-:Y:S01]  /*10d0*/  HMMA.16816.F32.BF16 R8, R12, R18, R8 ;  /* 0x000000120c08723c */ /* 0x000fe20000041808 */
[----:B------:R-:W-:Y:S01]  /*10e0*/  @!PT LDS RZ, [RZ] ;  /* 0x00000000fffff984 */ /* 0x000fe20000000800 */
[----:B------:R-:W-:Y:S01]  /*10f0*/  @!PT LDS RZ, [RZ] ;  /* 0x00000000fffff984 */ /* 0x000fe20000000800 */
[----:B------:R-:W-:Y:S01]  /*1100*/  @!PT LDS RZ, [RZ] ;  /* 0x00000000fffff984 */ /* 0x000fe20000000800 */
[----:B------:R3:W-:Y:S04]  /*1110*/  LDGSTS.E.LTC128B.64 [R60], desc[UR20][R40.64], !P0 ;  /* 0x00000000283c7fae */ /* 0x0007e8000c121b54 */
[----:B------:R-:W0:Y:S04]  /*1120*/  LDGDEPBAR ;  /* 0x00000000000079af */ /* 0x000e280000000000 */
[----:B------:R4:W-:Y:S04]  /*1130*/  LDGSTS.E.BYPASS.LTC128B.128 [R33], desc[UR20][R38.64], !P0 ;  /* 0x0000000026217fae */ /* 0x0009e8000c101d54 */
[----:B-1----:R1:W-:Y:S05]  /*1140*/  LDGSTS.E.BYPASS.LTC128B.128 [R58], desc[UR20][R36.64], !P0 ;  /* 0x00000000243a7fae */ /* 0x0023ea000c101d54 */
[----:B--2---:R-:W-:Y:S01]  /*1150*/  HMMA.16816.F32.BF16 R4, R20, R24, R4 ;  /* 0x000000181404723c */ /* 0x004fe20000041804 */
[----:B------:R2:W-:-:S05]  /*1160*/  LDGSTS.E.BYPASS.LTC128B.128 [R61], desc[UR20][R34.64], !P0 ;  /* 0x00000000223d7fae */ /* 0x0005ca000c101d54 */
[----:B------:R-:W-:Y:S05]  /*1170*/  HMMA.16816.F32.BF16 R8, R20, R26, R8 ;  /* 0x0000001a1408723c */ /* 0x000fea0000041808 */
[----:B---3--:R-:W-:Y:S06]  /*1180*/  IADD3 R40, P1, R40, 0x80, RZ ;  /* 0x0000008028287810 */ /* 0x008fec0007f3e0ff */
[----:B------:R-:W-:Y:S02]  /*1190*/  IADD3.X R41, RZ, R41, RZ, P1, !PT ;  /* 0x00000029ff297210 */ /* 0x000fe40000ffe4ff */
[----:B----4-:R-:W-:Y:S02]  /*11a0*/  MOV R33, R31 ;  /* 0x0000001f00217202 */ /* 0x010fe40000000f00 */
[----:B------:R-:W-:Y:S02]  /*11b0*/  IADD3 R38, P2, R38, 0x80, RZ ;  /* 0x0000008026267810 */ /* 0x000fe40007f5e0ff */
[----:B-1----:R-:W-:Y:S01]  /*11c0*/  IADD3 R36, P3, R36, 0x80, RZ ;  /* 0x0000008024247810 */ /* 0x002fe20007f7e0ff */
[----:B------:R1:W-:Y:S01]  /*11d0*/  LDGSTS.E.BYPASS.LTC128B.128 [R59], desc[UR20][R32.64], !P0 ;  /* 0x00000000203b7fae */ /* 0x0003e2000c101d54 */
[----:B------:R-:W-:Y:S01]  /*11e0*/  PLOP3.LUT P0, PT, PT, PT, UP0, 0x80, 0x0 ;  /* 0x000000000000781c */ /* 0x000fe20003f0f008 */
[----:B------:R-:W-:Y:S01]  /*11f0*/  IMAD.X R39, RZ, RZ, R39, P2 ;  /* 0x000000ffff277224 */ /* 0x000fe200010e0627 */
[----:B--2---:R-:W-:Y:S01]  /*1200*/  IADD3 R34, P4, R34, 0x80, RZ ;  /* 0x0000008022227810 */ /* 0x004fe20007f9e0ff */
[----:B------:R-:W0:Y:S01]  /*1210*/  LDGDEPBAR ;  /* 0x00000000000079af */ /* 0x000e220000000000 */
[----:B------:R-:W-:Y:S03]  /*1220*/  IADD3.X R37, RZ, R37, RZ, P3, !PT ;  /* 0x00000025ff257210 */ /* 0x000fe60001ffe4ff */
[----:B------:R-:W-:Y:S01]  /*1230*/  IMAD.X R35, RZ, RZ, R35, P4 ;  /* 0x000000ffff237224 */ /* 0x000fe200020e0623 */
[----:B-1----:R-:W-:Y:S01]  /*1240*/  IADD3 R32, P5, R32, 0x80, RZ ;  /* 0x0000008020207810 */ /* 0x002fe20007fbe0ff */
[----:B------:R-:W-:Y:S04]  /*1250*/  DEPBAR.LE SB0, 0x6 ;  /* 0x000081800000791a */ /* 0x000fe80000000000 */
[----:B------:R-:W-:Y:S01]  /*1260*/  BAR.SYNC.DEFER_BLOCKING 0x0 ;  /* 0x0000000000007b1d */ /* 0x000fe20000010000 */
[----:B------:R-:W-:Y:S05]  /*1270*/  IMAD.X R31, RZ, RZ, R31, P5 ;  /* 0x000000ffff1f7224 */ /* 0x000fea00028e061f */
[----:B------:R1:W2:Y:S04]  /*1280*/  LDSM.16.M88.4 R12, [R46+UR4] ;  /* 0x000000042e0c783b */ /* 0x0002a80008000200 */
[----:B------:R1:W2:Y:S01]  /*1290*/  LDSM.16.M88.4 R16, [R43+UR5] ;  /* 0x000000052b10783b */ /* 0x0002a20008000200 */
[----:B------:R-:W-:Y:S05]  /*12a0*/  @!P0 BRA `(.L_x_0) ;  /* 0xfffffffc000c8947 */ /* 0x000fea000383ffff */
[----:B------:R-:W-:Y:S01]  /*12b0*/  IABS R0, UR9 ;  /* 0x0000000900007c13 */ /* 0x000fe20008000000 */
[----:B------:R-:W-:Y:S01]  /*12c0*/  UISETP.GE.AND UP1, UPT, UR9, URZ, UPT ;  /* 0x0000003f0900728c */ /* 0x000fe2000bf26270 */
[----:B------:R-:W-:-:S04]  /*12d0*/  DEPBAR.LE SB0, 0x0 ;  /* 0x000080000000791a */ /* 0x000fc80000000000 */
[----:B------:R-:W-:Y:S01]  /*12e0*/  R2UR UR4, R0 ;  /* 0x00000000000472ca */ /* 0x000fe200000e0000 */
[----:B------:R-:W-:Y:S01]  /*12f0*/  IMAD.SHL.U32 R3, R42, 0x2, RZ ;  /* 0x000000022a037824 */ /* 0x000fe200078e00ff */
[----:B------:R-:W-:Y:S01]  /*1300*/  SHF.R.U32.HI R56, RZ, 0x2, R56 ;  /* 0x00000002ff387819 */ /* 0x000fe20000011638 */
[----:B--2---:R-:W2:Y:S01]  /*1310*/  LDC.64 R12, c[0x0][0x220] ;  /* 0x00008800ff0c7b82 */ /* 0x004ea20000000a00 */
[----:B------:R-:W-:Y:S01]  /*1320*/  F2FP.BF16.F32.PACK_AB R4, R5, R4 ;  /* 0x000000040504723e */ /* 0x000fe200000010ff */
[----:B------:R-:W-:Y:S01]  /*1330*/  IMAD R57, R57, 0x8, R54 ;  /* 0x0000000839397824 */ /* 0x000fe200078e0236 */
[----:B------:R-:W-:Y:S01]  /*1340*/  LOP3.LUT R3, R44, 0x6, R3, 0xf8, !PT ;  /* 0x000000062c037812 */ /* 0x000fe200078ef803 */
[----:B------:R-:W-:Y:S01]  /*1350*/  IMAD.SHL.U32 R0, R45, 0x2, RZ ;  /* 0x000000022d007824 */ /* 0x000fe200078e00ff */
[----:B------:R-:W-:Y:S01]  /*1360*/  F2FP.BF16.F32.PACK_AB R6, R7, R6 ;  /* 0x000000060706723e */ /* 0x000fe200000010ff */
[----:B------:R-:W-:Y:S01]  /*1370*/  VIADD R57, R57, UR6 ;  /* 0x0000000639397c36 */ /* 0x000fe20008000000 */
[----:B------:R-:W-:Y:S01]  /*1380*/  F2FP.BF16.F32.PACK_AB R8, R9, R8 ;  /* 0x000000080908723e */ /* 0x000fe200000010ff */
[----:B------:R-:W-:Y:S01]  /*1390*/  IMAD R3, R56, 0x88, R3 ;  /* 0x0000008838037824 */ /* 0x000fe200078e0203 */
[----:B------:R-:W-:Y:S01]  /*13a0*/  F2FP.BF16.F32.PACK_AB R10, R11, R10 ;  /* 0x0000000a0b0a723e */ /* 0x000fe200000010ff */
[----:B------:R-:W-:Y:S01]  /*13b0*/  UIMAD.WIDE.U32 UR10, UR17, UR4, URZ ;  /* 0x00000004110a72a5 */ /* 0x000fe2000f8e003f */
[----:B------:R-:W-:-:S02]  /*13c0*/  LOP3.LUT R0, R0, R47, RZ, 0xfc, !PT ;  /* 0x0000002f00007212 */ /* 0x000fc400078efcff */
[----:B------:R-:W-:Y:S01]  /*13d0*/  LEA R3, R3, UR14, 0x1 ;  /* 0x0000000e03037c11 */ /* 0x000fe2000f8e08ff */
[----:B------:R-:W-:Y:S01]  /*13e0*/  BAR.SYNC.DEFER_BLOCKING 0x0 ;  /* 0x0000000000007b1d */ /* 0x000fe20000010000 */
[----:B------:R-:W-:-:S05]  /*13f0*/  LOP3.LUT R55, R55, 0x78, RZ, 0xc0, !PT ;  /* 0x0000007837377812 */ /* 0x000fca00078ec0ff */
[----:B------:R-:W-:Y:S01]  /*1400*/  UMOV UR5, UR11 ;  /* 0x0000000b00057c82 */ /* 0x000fe20008000000 */
[----:B------:R-:W-:Y:S01]  /*1410*/  IMAD R0, R0, 0x88, R55 ;  /* 0x0000008800007824 */ /* 0x000fe200078e0237 */
[----:B------:R-:W-:Y:S01]  /*1420*/  UIMAD UR4, UR5, UR7, UR4 ;  /* 0x00000007050472a4 */ /* 0x000fe2000f8e0204 */
[----:B--2---:R-:W-:-:S03]  /*1430*/  IMAD.WIDE R12, R57, 0x2, R12 ;  /* 0x00000002390c7825 */ /* 0x004fc600078e020c */
[----:B------:R-:W-:Y:S01]  /*1440*/  UISETP.GT.U32.AND UP0, UPT, UR8, UR4, UPT ;  /* 0x000000040800728c */ /* 0x000fe2000bf04070 */
[----:B------:R-:W-:-:S10]  /*1450*/  LEA R0, R0, UR14, 0x1 ;  /* 0x0000000e00007c11 */ /* 0x000fd4000f8e08ff */
[----:B------:R-:W-:Y:S01]  /*1460*/  @!UP0 UIADD3 UR4, UR4, -UR8, URZ ;  /* 0x8000000804048290 */ /* 0x000fe2000fffe03f */
[----:B------:R2:W-:Y:S03]  /*1470*/  STS [R3], R4 ;  /* 0x0000000403007388 */ /* 0x0005e60000000800 */
[----:B------:R-:W-:Y:S01]  /*1480*/  UISETP.GT.U32.AND UP0, UPT, UR8, UR4, UPT ;  /* 0x000000040800728c */ /* 0x000fe2000bf04070 */
[----:B------:R2:W-:Y:S04]  /*1490*/  STS [R3+0x880], R6 ;  /* 0x0008800603007388 */ /* 0x0005e80000000800 */
[----:B------:R2:W-:Y:S04]  /*14a0*/  STS [R3+0x80], R8 ;  /* 0x0000800803007388 */ /* 0x0005e80000000800 */
[----:B------:R2:W-:Y:S02]  /*14b0*/  STS [R3+0x900], R10 ;  /* 0x0009000a03007388 */ /* 0x0005e40000000800 */
[----:B------:R-:W-:-:S02]  /*14c0*/  @!UP0 UIADD3 UR4, UR4, -UR8, URZ ;  /* 0x8000000804048290 */ /* 0x000fc4000fffe03f */
[----:B------:R-:W-:Y:S02]  /*14d0*/  UISETP.NE.AND UP0, UPT, UR16, URZ, UPT ;  /* 0x0000003f1000728c */ /* 0x000fe4000bf05270 */
[----:B------:R-:W-:-:S04]  /*14e0*/  @!UP1 UIADD3 UR4, -UR4, URZ, URZ ;  /* 0x0000003f04049290 */ /* 0x000fc8000fffe13f */
[----:B------:R-:W-:-:S04]  /*14f0*/  USEL UR4, UR15, UR4, !UP0 ;  /* 0x000000040f047287 */ /* 0x000fc8000c000000 */
[----:B------:R-:W-:-:S04]  /*1500*/  ULEA UR4, UR18, UR4, 0x3 ;  /* 0x0000000412047291 */ /* 0x000fc8000f8e183f */
[----:B------:R-:W-:-:S06]  /*1510*/  USHF.L.U32 UR4, UR4, 0x4, URZ ;  /* 0x0000000404047899 */ /* 0x000fcc000800063f */
[----:B------:R-:W-:Y:S01]  /*1520*/  LOP3.LUT R53, R53, UR4, RZ, 0xfc, !PT ;  /* 0x0000000435357c12 */ /* 0x000fe2000f8efcff */
[----:B------:R-:W-:Y:S03]  /*1530*/  BAR.SYNC.DEFER_BLOCKING 0x0 ;  /* 0x0000000000007b1d */ /* 0x000fe60000010000 */
[----:B------:R-:W-:-:S04]  /*1540*/  ISETP.GE.AND P0, PT, R53, 0x1, PT ;  /* 0x000000013500780c */ /* 0x000fc80003f06270 */
[----:B------:R-:W-:-:S13]  /*1550*/  ISETP.LT.AND P0, PT, R57, 0x2400, !P0 ;  /* 0x000024003900780c */ /* 0x000fda0004701270 */
[----:B--2---:R-:W-:Y:S05]  /*1560*/  @!P0 EXIT ;  /* 0x000000000000894d */ /* 0x004fea0003800000 */
[----:B------:R-:W1:Y:S04]  /*1570*/  LDS.128 R4, [R0] ;  /* 0x0000000000047984 */ /* 0x000e680000000c00 */
[----:B-1----:R-:W-:Y:S01]  /*1580*/  STG.E.128 desc[UR20][R12.64], R4 ;  /* 0x000000040c007986 */ /* 0x002fe2000c101d14 */
[----:B------:R-:W-:Y:S05]  /*1590*/  EXIT ;  /* 0x000000000000794d */ /* 0x000fea0003800000 */
.L_x_1:
[----:B------:R-:W-:-:S00]  /*15a0*/  BRA `(.L_x_1) ;  /* 0xfffffffc00fc7947 */ /* 0x000fc0000383ffff */
[----:B------:R-:W-:-:S00]  /*15b0*/  NOP ;  /* 0x0000000000007918 */ /* 0x000fc00000000000 */
        /* <DEDUP_REMOVED lines=12> */
.L_x_2:


//--------------------- .nv.shared.triton_mm      --------------------------
	.section	.nv.shared.triton_mm,"aw",@nobits
	.sectionflags	@""
	.align	16
	.zero		1024


//--------------------- .nv.constant0.triton_mm   --------------------------
	.section	.nv.constant0.triton_mm,"a",@progbits
	.sectionflags	@""
	.align	4
.nv.constant0.triton_mm:
	.zero		552
